	.headerflags	@"EF_CUDA_TEXMODE_UNIFIED EF_CUDA_64BIT_ADDRESS EF_CUDA_SM75 EF_CUDA_VIRTUAL_SM(EF_CUDA_SM75)"
	.elftype	@"ET_EXEC"


//--------------------- .nv.info                  --------------------------
	.section	.nv.info,"",@"SHT_CUDA_INFO"
	.align	4


	//----- nvinfo : EIATTR_REGCOUNT
	.align		4
        /*0000*/ 	.byte	0x04, 0x2f
        /*0002*/ 	.short	(.L_1 - .L_0)
	.align		4
.L_0:
        /*0004*/ 	.word	index@(_rope_embedding)
        /*0008*/ 	.word	0x0000001a


	//----- nvinfo : EIATTR_MIN_STACK_SIZE
	.align		4
.L_1:
        /*000c*/ 	.byte	0x04, 0x12
        /*000e*/ 	.short	(.L_3 - .L_2)
	.align		4
.L_2:
        /*0010*/ 	.word	index@(_rope_embedding)
        /*0014*/ 	.word	0x00000000


	//----- nvinfo : EIATTR_FRAME_SIZE
	.align		4
.L_3:
        /*0018*/ 	.byte	0x04, 0x11
        /*001a*/ 	.short	(.L_5 - .L_4)
	.align		4
.L_4:
        /*001c*/ 	.word	index@(_rope_embedding)
        /*0020*/ 	.word	0x00000000


	//----- nvinfo : EIATTR_MIN_STACK_SIZE
	.align		4
.L_5:
        /*0024*/ 	.byte	0x04, 0x12
        /*0026*/ 	.short	(.L_7 - .L_6)
	.align		4
.L_6:
        /*0028*/ 	.word	index@(_rope_embedding)
        /*002c*/ 	.word	0x00000000
.L_7:


//--------------------- .nv.info._rope_embedding  --------------------------
	.section	.nv.info._rope_embedding,"",@"SHT_CUDA_INFO"
	.sectionflags	@""
	.align	4


	//----- nvinfo : EIATTR_SW_WAR
	.align		4
        /*0000*/ 	.byte	0x04, 0x36
        /*0002*/ 	.short	(.L_9 - .L_8)
.L_8:
        /*0004*/ 	.word	0x00000001


	//----- nvinfo : EIATTR_CUDA_API_VERSION
	.align		4
.L_9:
        /*0008*/ 	.byte	0x04, 0x37
        /*000a*/ 	.short	(.L_11 - .L_10)
.L_10:
        /*000c*/ 	.word	0x0000007c


	//----- nvinfo : EIATTR_PARAM_CBANK
	.align		4
.L_11:
        /*0010*/ 	.byte	0x04, 0x0a
        /*0012*/ 	.short	(.L_13 - .L_12)
	.align		4
.L_12:
        /*0014*/ 	.word	index@(.nv.constant0._rope_embedding)
        /*0018*/ 	.short	0x0160
        /*001a*/ 	.short	0x0030


	//----- nvinfo : EIATTR_CBANK_PARAM_SIZE
	.align		4
.L_13:
        /*001c*/ 	.byte	0x03, 0x19
        /*001e*/ 	.short	0x0030


	//----- nvinfo : EIATTR_KPARAM_INFO
	.align		4
        /*0020*/ 	.byte	0x04, 0x17
        /*0022*/ 	.short	(.L_15 - .L_14)
.L_14:
        /*0024*/ 	.word	0x00000000
        /*0028*/ 	.short	0x0006
        /*002a*/ 	.short	0x002c
        /*002c*/ 	.byte	0x00, 0xf0, 0x11, 0x00


	//----- nvinfo : EIATTR_KPARAM_INFO
	.align		4
.L_15:
        /*0030*/ 	.byte	0x04, 0x17
        /*0032*/ 	.short	(.L_17 - .L_16)
.L_16:
        /*0034*/ 	.word	0x00000000
        /*0038*/ 	.short	0x0005
        /*003a*/ 	.short	0x0028
        /*003c*/ 	.byte	0x00, 0xf0, 0x11, 0x00


	//----- nvinfo : EIATTR_KPARAM_INFO
	.align		4
.L_17:
        /*0040*/ 	.byte	0x04, 0x17
        /*0042*/ 	.short	(.L_19 - .L_18)
.L_18:
        /*0044*/ 	.word	0x00000000
        /*0048*/ 	.short	0x0004
        /*004a*/ 	.short	0x0020
        /*004c*/ 	.byte	0x00, 0xf0, 0x21, 0x00


	//----- nvinfo : EIATTR_KPARAM_INFO
	.align		4
.L_19:
        /*0050*/ 	.byte	0x04, 0x17
        /*0052*/ 	.short	(.L_21 - .L_20)
.L_20:
        /*0054*/ 	.word	0x00000000
        /*0058*/ 	.short	0x0003
        /*005a*/ 	.short	0x0018
        /*005c*/ 	.byte	0x00, 0xf0, 0x11, 0x00


	//----- nvinfo : EIATTR_KPARAM_INFO
	.align		4
.L_21:
        /*0060*/ 	.byte	0x04, 0x17
        /*0062*/ 	.short	(.L_23 - .L_22)
.L_22:
        /*0064*/ 	.word	0x00000000
        /*0068*/ 	.short	0x0002
        /*006a*/ 	.short	0x0010
        /*006c*/ 	.byte	0x00, 0xf0, 0x21, 0x00


	//----- nvinfo : EIATTR_KPARAM_INFO
	.align		4
.L_23:
        /*0070*/ 	.byte	0x04, 0x17
        /*0072*/ 	.short	(.L_25 - .L_24)
.L_24:
        /*0074*/ 	.word	0x00000000
        /*0078*/ 	.short	0x0001
        /*007a*/ 	.short	0x0008
        /*007c*/ 	.byte	0x00, 0xf0, 0x11, 0x00


	//----- nvinfo : EIATTR_KPARAM_INFO
	.align		4
.L_25:
        /*0080*/ 	.byte	0x04, 0x17
        /*0082*/ 	.short	(.L_27 - .L_26)
.L_26:
        /*0084*/ 	.word	0x00000000
        /*0088*/ 	.short	0x0000
        /*008a*/ 	.short	0x0000
        /*008c*/ 	.byte	0x00, 0xf0, 0x21, 0x00


	//----- nvinfo : EIATTR_MAXREG_COUNT
	.align		4
.L_27:
        /*0090*/ 	.byte	0x03, 0x1b
        /*0092*/ 	.short	0x00ff


	//----- nvinfo : EIATTR_EXIT_INSTR_OFFSETS
	.align		4
        /*0094*/ 	.byte	0x04, 0x1c
        /*0096*/ 	.short	(.L_29 - .L_28)


	//   ....[0]....
.L_28:
        /*0098*/ 	.word	0x00000180


	//   ....[1]....
        /*009c*/ 	.word	0x000008c0


	//   ....[2]....
        /*00a0*/ 	.word	0x00000980


	//   ....[3]....
        /*00a4*/ 	.word	0x000009a0


	//----- nvinfo : EIATTR_MAX_THREADS
	.align		4
.L_29:
        /*00a8*/ 	.byte	0x04, 0x05
        /*00aa*/ 	.short	(.L_31 - .L_30)
.L_30:
        /*00ac*/ 	.word	0x00000080
        /*00b0*/ 	.word	0x00000001
        /*00b4*/ 	.word	0x00000001
.L_31:


//--------------------- .nv.callgraph             --------------------------
	.section	.nv.callgraph,"",@"SHT_CUDA_CALLGRAPH"
	.align	4
	.sectionentsize	8
	.align		4
        /*0000*/ 	.word	0x00000000
	.align		4
        /*0004*/ 	.word	0xffffffff
	.align		4
        /*0008*/ 	.word	0x00000000
	.align		4
        /*000c*/ 	.word	0xfffffffe
	.align		4
        /*0010*/ 	.word	0x00000000
	.align		4
        /*0014*/ 	.word	0xfffffffd
	.align		4
        /*0018*/ 	.word	0x00000000
	.align		4
        /*001c*/ 	.word	0xfffffffc


//--------------------- .nv.rel.action            --------------------------
	.section	.nv.rel.action,"",@"SHT_CUDA_RELOCINFO"
	.align	8
	.sectionentsize	8
        /*0000*/ 	.byte	0x73, 0x00, 0x00, 0x00, 0x00, 0x00, 0x00, 0x00, 0x00, 0x00, 0x00, 0x11, 0x25, 0x00, 0x05, 0x36


//--------------------- .nv.constant0._rope_embedding --------------------------
	.section	.nv.constant0._rope_embedding,"a",@progbits
	.sectionflags	@""
	.align	4
.nv.constant0._rope_embedding:
	.zero		400


//--------------------- .text._rope_embedding     --------------------------
	.section	.text._rope_embedding,"ax",@progbits
	.sectioninfo	@"SHI_REGISTERS=26"
	.align	128
        .global         _rope_embedding
        .type           _rope_embedding,@function
        .size           _rope_embedding,(.L_x_4 - _rope_embedding)
        .other          _rope_embedding,@"STO_CUDA_ENTRY STV_DEFAULT"
_rope_embedding:
.text._rope_embedding:
[----:B------:R-:W-:Y:S02]  /*0000*/  IMAD.MOV.U32 R1, RZ, RZ, c[0x0][0x28] ;  /* 0x00000a00ff017624 */ /* 0x000fe400078e00ff */
[----:B------:R-:W-:Y:S01]  /*0010*/  IABS R5, c[0x0][0x18c] ;  /* 0x0000630000057a13 */ /* 0x000fe20000000000 */
[----:B------:R-:W0:Y:S04]  /*0020*/  S2R R15, SR_CTAID.X ;  /* 0x00000000000f7919 */ /* 0x000e280000002500 */
[----:B------:R-:W1:Y:S01]  /*0030*/  S2R R12, SR_CTAID.Y ;  /* 0x00000000000c7919 */ /* 0x000e620000002600 */
[----:B------:R-:W2:Y:S08]  /*0040*/  I2F.RP R0, R5 ;  /* 0x0000000500007306 */ /* 0x000eb00000209400 */
[----:B--2---:R-:W2:Y:S01]  /*0050*/  MUFU.RCP R0, R0 ;  /* 0x0000000000007308 */ /* 0x004ea20000001000 */
[----:B0-----:R-:W-:Y:S01]  /*0060*/  ISETP.GE.AND P1, PT, R15, RZ, PT ;  /* 0x000000ff0f00720c */ /* 0x001fe20003f26270 */
[----:B-1----:R-:W-:Y:S01]  /*0070*/  IMAD.SHL.U32 R9, R12, 0x4, RZ ;  /* 0x000000040c097824 */ /* 0x002fe200078e00ff */
[----:B--2---:R-:W-:-:S02]  /*0080*/  IADD3 R2, R0, 0xffffffe, RZ ;  /* 0x0ffffffe00027810 */ /* 0x004fc40007ffe0ff */
[----:B------:R-:W-:-:S04]  /*0090*/  IABS R0, R15 ;  /* 0x0000000f00007213 */ /* 0x000fc80000000000 */
[----:B------:R0:W1:Y:S02]  /*00a0*/  F2I.FTZ.U32.TRUNC.NTZ R3, R2 ;  /* 0x0000000200037305 */ /* 0x000064000021f000 */
[----:B0-----:R-:W-:Y:S02]  /*00b0*/  IMAD.MOV.U32 R2, RZ, RZ, RZ ;  /* 0x000000ffff027224 */ /* 0x001fe400078e00ff */
[----:B-1----:R-:W-:-:S04]  /*00c0*/  IMAD.MOV R4, RZ, RZ, -R3 ;  /* 0x000000ffff047224 */ /* 0x002fc800078e0a03 */
[----:B------:R-:W-:-:S04]  /*00d0*/  IMAD R7, R4, R5, RZ ;  /* 0x0000000504077224 */ /* 0x000fc800078e02ff */
[----:B------:R-:W-:Y:S01]  /*00e0*/  IMAD.HI.U32 R3, R3, R7, R2 ;  /* 0x0000000703037227 */ /* 0x000fe200078e0002 */
[----:B------:R-:W-:-:S04]  /*00f0*/  IADD3 R2, R9, 0x4, RZ ;  /* 0x0000000409027810 */ /* 0x000fc80007ffe0ff */
[----:B------:R-:W-:Y:S01]  /*0100*/  IMNMX R2, R2, 0x8, PT ;  /* 0x0000000802027817 */ /* 0x000fe20003800200 */
[----:B------:R-:W-:-:S03]  /*0110*/  IMAD.HI.U32 R3, R3, R0, RZ ;  /* 0x0000000003037227 */ /* 0x000fc600078e00ff */
[----:B------:R-:W-:Y:S01]  /*0120*/  ISETP.GE.AND P2, PT, R9, R2, PT ;  /* 0x000000020900720c */ /* 0x000fe20003f46270 */
[----:B------:R-:W-:-:S04]  /*0130*/  IMAD.MOV R3, RZ, RZ, -R3 ;  /* 0x000000ffff037224 */ /* 0x000fc800078e0a03 */
[----:B------:R-:W-:-:S05]  /*0140*/  IMAD R0, R5, R3, R0 ;  /* 0x0000000305007224 */ /* 0x000fca00078e0200 */
[----:B------:R-:W-:-:S12]  /*0150*/  ISETP.GT.U32.AND P0, PT, R5, R0, PT ;  /* 0x000000000500720c */ /* 0x000fd80003f04070 */
[----:B------:R-:W-:-:S05]  /*0160*/  @!P0 IMAD.IADD R0, R0, 0x1, -R5 ;  /* 0x0000000100008824 */ /* 0x000fca00078e0a05 */
[----:B------:R-:W-:Y:S01]  /*0170*/  ISETP.GT.U32.AND P0, PT, R5, R0, PT ;  /* 0x000000000500720c */ /* 0x000fe20003f04070 */
[----:B------:R-:W-:Y:S11]  /*0180*/  @P2 EXIT ;  /* 0x000000000000294d */ /* 0x000ff60003800000 */
[----:B------:R-:W0:Y:S01]  /*0190*/  S2R R14, SR_TID.X ;  /* 0x00000000000e7919 */ /* 0x000e220000002100 */
[----:B------:R-:W-:Y:S01]  /*01a0*/  @!P0 IMAD.IADD R0, R0, 0x1, -R5 ;  /* 0x0000000100008824 */ /* 0x000fe200078e0a05 */
[----:B------:R-:W-:Y:S01]  /*01b0*/  ISETP.NE.AND P0, PT, RZ, c[0x0][0x18c], PT ;  /* 0x00006300ff007a0c */ /* 0x000fe20003f05270 */
[----:B------:R-:W-:Y:S02]  /*01c0*/  IMAD.SHL.U32 R12, R12, 0x200, RZ ;  /* 0x000002000c0c7824 */ /* 0x000fe400078e00ff */
[----:B------:R-:W-:Y:S02]  /*01d0*/  IMAD.MOV.U32 R3, RZ, RZ, R0 ;  /* 0x000000ffff037224 */ /* 0x000fe400078e0000 */
[----:B------:R-:W-:Y:S02]  /*01e0*/  IMAD.MOV.U32 R0, RZ, RZ, 0x2 ;  /* 0x00000002ff007424 */ /* 0x000fe400078e00ff */
[----:B------:R-:W-:-:S02]  /*01f0*/  @!P1 IMAD.MOV R3, RZ, RZ, -R3 ;  /* 0x000000ffff039224 */ /* 0x000fc400078e0a03 */
[----:B------:R-:W-:-:S03]  /*0200*/  IMAD R12, R15, c[0x0][0x168], R12 ;  /* 0x00005a000f0c7a24 */ /* 0x000fc600078e020c */
[----:B------:R-:W-:-:S05]  /*0210*/  @!P0 LOP3.LUT R3, RZ, c[0x0][0x18c], RZ, 0x33, !PT ;  /* 0x00006300ff038a12 */ /* 0x000fca00078e33ff */
[C---:B------:R-:W-:Y:S02]  /*0220*/  IMAD R5, R3.reuse, c[0x0][0x188], RZ ;  /* 0x0000620003057a24 */ /* 0x040fe400078e02ff */
[----:B------:R-:W-:Y:S02]  /*0230*/  IMAD R7, R3, c[0x0][0x178], RZ ;  /* 0x00005e0003077a24 */ /* 0x000fe400078e02ff */
[----:B------:R-:W-:Y:S01]  /*0240*/  IMAD.WIDE R4, R5, R0, c[0x0][0x180] ;  /* 0x0000600005047625 */ /* 0x000fe200078e0200 */
[----:B0-----:R-:W-:-:S03]  /*0250*/  LOP3.LUT R13, R14, 0x3f, RZ, 0xc0, !PT ;  /* 0x0000003f0e0d7812 */ /* 0x001fc600078ec0ff */
[----:B------:R-:W-:-:S04]  /*0260*/  IMAD.WIDE R6, R7, R0, c[0x0][0x170] ;  /* 0x00005c0007067625 */ /* 0x000fc800078e0200 */
[----:B------:R-:W-:Y:S02]  /*0270*/  IMAD.MOV.U32 R3, RZ, RZ, R9 ;  /* 0x000000ffff037224 */ /* 0x000fe400078e0009 */
[----:B------:R-:W-:-:S04]  /*0280*/  IMAD.WIDE.U32 R8, R13, 0x2, R4 ;  /* 0x000000020d087825 */ /* 0x000fc800078e0004 */
[----:B------:R-:W-:-:S04]  /*0290*/  IMAD.WIDE.U32 R10, R13, 0x2, R6 ;  /* 0x000000020d0a7825 */ /* 0x000fc800078e0006 */
[----:B------:R0:W5:Y:S01]  /*02a0*/  LDG.E.U16.SYS R4, [R8] ;  /* 0x0000000008047381 */ /* 0x00016200001ee500 */
[----:B------:R-:W-:Y:S01]  /*02b0*/  IMAD.IADD R16, R2, 0x1, -R3 ;  /* 0x0000000102107824 */ /* 0x000fe200078e0a03 */
[----:B------:R-:W-:Y:S01]  /*02c0*/  PLOP3.LUT P0, PT, PT, PT, PT, 0x80, 0x0 ;  /* 0x000000000000781c */ /* 0x000fe20003f0f070 */
[----:B------:R-:W-:Y:S01]  /*02d0*/  IMAD.IADD R7, R13, 0x1, R12 ;  /* 0x000000010d077824 */ /* 0x000fe200078e020c */
[----:B------:R0:W5:Y:S02]  /*02e0*/  LDG.E.U16.SYS R5, [R10] ;  /* 0x000000000a057381 */ /* 0x00016400001ee500 */
[----:B------:R-:W-:Y:S02]  /*02f0*/  ISETP.GT.AND P1, PT, R16, 0x3, PT ;  /* 0x000000031000780c */ /* 0x000fe40003f24270 */
[----:B------:R-:W-:-:S10]  /*0300*/  LOP3.LUT R6, R14, 0x40, RZ, 0xc0, !PT ;  /* 0x000000400e067812 */ /* 0x000fd400078ec0ff */
[----:B------:R-:W-:Y:S05]  /*0310*/  @!P1 BRA `(.L_x_0) ;  /* 0x0000039000009947 */ /* 0x000fea0003800000 */
[----:B0-----:R-:W-:Y:S02]  /*0320*/  ISETP.NE.AND P1, PT, R6, RZ, PT ;  /* 0x000000ff0600720c */ /* 0x001fe40003f25270 */
[----:B------:R-:W-:Y:S02]  /*0330*/  PLOP3.LUT P0, PT, PT, PT, PT, 0x8, 0x0 ;  /* 0x000000000000781c */ /* 0x000fe40003f0e170 */
[----:B------:R-:W-:Y:S02]  /*0340*/  IADD3 R18, R2, -0x3, RZ ;  /* 0xfffffffd02127810 */ /* 0x000fe40007ffe0ff */
.L_x_1:
[C---:B--2---:R-:W-:Y:S01]  /*0350*/  IADD3 R11, R7.reuse, 0x40, RZ ;  /* 0x00000040070b7810 */ /* 0x044fe20007ffe0ff */
[----:B------:R-:W-:-:S04]  /*0360*/  IMAD.WIDE R8, R7, R0, c[0x0][0x160] ;  /* 0x0000580007087625 */ /* 0x000fc800078e0200 */
[----:B------:R-:W-:-:S04]  /*0370*/  IMAD.WIDE R10, R11, R0, c[0x0][0x160] ;  /* 0x000058000b0a7625 */ /* 0x000fc800078e0200 */
[----:B------:R-:W2:Y:S04]  /*0380*/  LDG.E.U16.SYS R13, [R8] ;  /* 0x00000000080d7381 */ /* 0x000ea800001ee500 */
[----:B------:R-:W3:Y:S01]  /*0390*/  LDG.E.U16.SYS R12, [R10] ;  /* 0x000000000a0c7381 */ /* 0x000ee200001ee500 */
[----:B-----5:R-:W-:Y:S02]  /*03a0*/  PRMT R19, R4, 0x5410, R5 ;  /* 0x0000541004137816 */ /* 0x020fe40000000005 */
[----:B------:R-:W-:-:S04]  /*03b0*/  IADD3 R15, R7, 0xc0, RZ ;  /* 0x000000c0070f7810 */ /* 0x000fc80007ffe0ff */
[----:B---3--:R-:W-:-:S06]  /*03c0*/  HMUL2 R12, R19, R12.H0_H0 ;  /* 0x2000000c130c7232 */ /* 0x008fcc0000000000 */
[-CC-:B--2---:R-:W-:Y:S02]  /*03d0*/  HFMA2 R14, R5.H0_H0, R13.reuse.H0_H0, -R12.reuse.H0_H0 ;  /* 0x2000000d050e7231 */ /* 0x184fe4000014080c */
[----:B------:R-:W-:-:S06]  /*03e0*/  HFMA2 R13, R4.H0_H0, R13.H0_H0, R12.H1_H1 ;  /* 0x2000000d040d7231 */ /* 0x000fcc000006080c */
[----:B------:R-:W-:Y:S01]  /*03f0*/  PRMT R20, R14, 0x7610, R20 ;  /* 0x000076100e147816 */ /* 0x000fe20000000014 */
[----:B------:R-:W-:Y:S01]  /*0400*/  IMAD.WIDE R14, R15, R0, c[0x0][0x160] ;  /* 0x000058000f0e7625 */ /* 0x000fe200078e0200 */
[----:B------:R-:W-:Y:S02]  /*0410*/  PRMT R21, R13, 0x7610, R21 ;  /* 0x000076100d157816 */ /* 0x000fe40000000015 */
[----:B------:R-:W-:-:S04]  /*0420*/  IADD3 R13, R7, 0x80, RZ ;  /* 0x00000080070d7810 */ /* 0x000fc80007ffe0ff */
[----:B------:R0:W-:Y:S01]  /*0430*/  @!P1 STG.E.U16.SYS [R8], R20 ;  /* 0x0000001408009386 */ /* 0x0001e2000010e500 */
[----:B------:R-:W-:-:S03]  /*0440*/  IMAD.WIDE R12, R13, R0, c[0x0][0x160] ;  /* 0x000058000d0c7625 */ /* 0x000fc600078e0200 */
[----:B------:R1:W-:Y:S04]  /*0450*/  @!P1 STG.E.U16.SYS [R10], R21 ;  /* 0x000000150a009386 */ /* 0x0003e8000010e500 */
[----:B------:R-:W0:Y:S04]  /*0460*/  LDG.E.U16.SYS R17, [R14] ;  /* 0x000000000e117381 */ /* 0x000e2800001ee500 */
[----:B------:R-:W1:Y:S01]  /*0470*/  LDG.E.U16.SYS R16, [R12] ;  /* 0x000000000c107381 */ /* 0x000e6200001ee500 */
[----:B0-----:R-:W-:Y:S01]  /*0480*/  HMUL2 R9, R19, R17.H0_H0 ;  /* 0x2000001113097232 */ /* 0x001fe20000000000 */
[----:B------:R-:W-:-:S05]  /*0490*/  IADD3 R17, R7, 0x140, RZ ;  /* 0x0000014007117810 */ /* 0x000fca0007ffe0ff */
[-CC-:B-1----:R-:W-:Y:S02]  /*04a0*/  HFMA2 R11, R5.H0_H0, R16.reuse.H0_H0, -R9.reuse.H0_H0 ;  /* 0x20000010050b7231 */ /* 0x182fe40000140809 */
[----:B------:R-:W-:Y:S01]  /*04b0*/  HFMA2 R16, R4.H0_H0, R16.H0_H0, R9.H1_H1 ;  /* 0x2000001004107231 */ /* 0x000fe20000060809 */
[----:B------:R-:W-:-:S05]  /*04c0*/  IADD3 R9, R7, 0x100, RZ ;  /* 0x0000010007097810 */ /* 0x000fca0007ffe0ff */
[----:B------:R-:W-:Y:S02]  /*04d0*/  PRMT R22, R11, 0x7610, R22 ;  /* 0x000076100b167816 */ /* 0x000fe40000000016 */
[----:B------:R-:W-:Y:S01]  /*04e0*/  PRMT R20, R16, 0x7610, R20 ;  /* 0x0000761010147816 */ /* 0x000fe20000000014 */
[----:B------:R-:W-:-:S04]  /*04f0*/  IMAD.WIDE R16, R17, R0, c[0x0][0x160] ;  /* 0x0000580011107625 */ /* 0x000fc800078e0200 */
[----:B------:R-:W-:Y:S01]  /*0500*/  IMAD.WIDE R8, R9, R0, c[0x0][0x160] ;  /* 0x0000580009087625 */ /* 0x000fe200078e0200 */
[----:B------:R0:W-:Y:S04]  /*0510*/  @!P1 STG.E.U16.SYS [R12], R22 ;  /* 0x000000160c009386 */ /* 0x0001e8000010e500 */
[----:B------:R1:W-:Y:S04]  /*0520*/  @!P1 STG.E.U16.SYS [R14], R20 ;  /* 0x000000140e009386 */ /* 0x0003e8000010e500 */
[----:B------:R-:W2:Y:S04]  /*0530*/  LDG.E.U16.SYS R10, [R16] ;  /* 0x00000000100a7381 */ /* 0x000ea800001ee500 */
[----:B------:R-:W0:Y:S01]  /*0540*/  LDG.E.U16.SYS R11, [R8] ;  /* 0x00000000080b7381 */ /* 0x000e2200001ee500 */
[----:B--2---:R-:W-:-:S06]  /*0550*/  HMUL2 R10, R19, R10.H0_H0 ;  /* 0x2000000a130a7232 */ /* 0x004fcc0000000000 */
[-CC-:B0-----:R-:W-:Y:S02]  /*0560*/  HFMA2 R13, R5.H0_H0, R11.reuse.H0_H0, -R10.reuse.H0_H0 ;  /* 0x2000000b050d7231 */ /* 0x181fe4000014080a */
[----:B------:R-:W-:Y:S01]  /*0570*/  HFMA2 R10, R4.H0_H0, R11.H0_H0, R10.H1_H1 ;  /* 0x2000000b040a7231 */ /* 0x000fe2000006080a */
[----:B------:R-:W-:-:S05]  /*0580*/  IADD3 R11, R7, 0x1c0, RZ ;  /* 0x000001c0070b7810 */ /* 0x000fca0007ffe0ff */
[----:B------:R-:W-:Y:S01]  /*0590*/  PRMT R21, R13, 0x7610, R21 ;  /* 0x000076100d157816 */ /* 0x000fe20000000015 */
[----:B------:R-:W-:Y:S01]  /*05a0*/  IMAD.WIDE R12, R11, R0, c[0x0][0x160] ;  /* 0x000058000b0c7625 */ /* 0x000fe200078e0200 */
[----:B------:R-:W-:Y:S02]  /*05b0*/  PRMT R23, R10, 0x7610, R23 ;  /* 0x000076100a177816 */ /* 0x000fe40000000017 */
[----:B------:R-:W-:-:S04]  /*05c0*/  IADD3 R11, R7, 0x180, RZ ;  /* 0x00000180070b7810 */ /* 0x000fc80007ffe0ff */
[----:B------:R0:W-:Y:S01]  /*05d0*/  @!P1 STG.E.U16.SYS [R8], R21 ;  /* 0x0000001508009386 */ /* 0x0001e2000010e500 */
[----:B------:R-:W-:-:S03]  /*05e0*/  IMAD.WIDE R10, R11, R0, c[0x0][0x160] ;  /* 0x000058000b0a7625 */ /* 0x000fc600078e0200 */
[----:B------:R2:W-:Y:S04]  /*05f0*/  @!P1 STG.E.U16.SYS [R16], R23 ;  /* 0x0000001710009386 */ /* 0x0005e8000010e500 */
[----:B-1----:R-:W0:Y:S04]  /*0600*/  LDG.E.U16.SYS R15, [R12] ;  /* 0x000000000c0f7381 */ /* 0x002e2800001ee500 */
[----:B------:R-:W3:Y:S01]  /*0610*/  LDG.E.U16.SYS R14, [R10] ;  /* 0x000000000a0e7381 */ /* 0x000ee200001ee500 */
[----:B------:R-:W-:-:S04]  /*0620*/  IADD3 R3, R3, 0x4, RZ ;  /* 0x0000000403037810 */ /* 0x000fc80007ffe0ff */
[----:B------:R-:W-:Y:S02]  /*0630*/  ISETP.GE.AND P2, PT, R3, R18, PT ;  /* 0x000000120300720c */ /* 0x000fe40003f46270 */
[----:B------:R-:W-:Y:S01]  /*0640*/  IADD3 R7, R7, 0x200, RZ ;  /* 0x0000020007077810 */ /* 0x000fe20007ffe0ff */
[----:B0-----:R-:W-:-:S06]  /*0650*/  HMUL2 R9, R19, R15.H0_H0 ;  /* 0x2000000f13097232 */ /* 0x001fcc0000000000 */
[-CC-:B---3--:R-:W-:Y:S02]  /*0660*/  HFMA2 R15, R5.H0_H0, R14.reuse.H0_H0, -R9.reuse.H0_H0 ;  /* 0x2000000e050f7231 */ /* 0x188fe40000140809 */
[----:B------:R-:W-:-:S06]  /*0670*/  HFMA2 R14, R4.H0_H0, R14.H0_H0, R9.H1_H1 ;  /* 0x2000000e040e7231 */ /* 0x000fcc0000060809 */
[----:B------:R2:W-:Y:S04]  /*0680*/  @!P1 STG.E.U16.SYS [R10], R15 ;  /* 0x0000000f0a009386 */ /* 0x0005e8000010e500 */
[----:B------:R2:W-:Y:S01]  /*0690*/  @!P1 STG.E.U16.SYS [R12], R14 ;  /* 0x0000000e0c009386 */ /* 0x0005e2000010e500 */
[----:B------:R-:W-:Y:S05]  /*06a0*/  @!P2 BRA `(.L_x_1) ;  /* 0xfffffca00000a947 */ /* 0x000fea000383ffff */
.L_x_0:
[----:B0-----:R-:W-:-:S05]  /*06b0*/  IMAD.IADD R8, R2, 0x1, -R3 ;  /* 0x0000000102087824 */ /* 0x001fca00078e0a03 */
[----:B------:R-:W-:-:S12]  /*06c0*/  ISETP.GT.AND P1, PT, R8, 0x1, PT ;  /* 0x000000010800780c */ /* 0x000fd80003f24270 */
[----:B------:R-:W-:Y:S05]  /*06d0*/  @!P1 BRA `(.L_x_2) ;  /* 0x000001d000009947 */ /* 0x000fea0003800000 */
[C---:B--2---:R-:W-:Y:S01]  /*06e0*/  IADD3 R11, R7.reuse, 0x40, RZ ;  /* 0x00000040070b7810 */ /* 0x044fe20007ffe0ff */
[----:B------:R-:W-:-:S04]  /*06f0*/  IMAD.WIDE R8, R7, R0, c[0x0][0x160] ;  /* 0x0000580007087625 */ /* 0x000fc800078e0200 */
[----:B------:R-:W-:-:S04]  /*0700*/  IMAD.WIDE R10, R11, R0, c[0x0][0x160] ;  /* 0x000058000b0a7625 */ /* 0x000fc800078e0200 */
[----:B------:R-:W2:Y:S04]  /*0710*/  LDG.E.U16.SYS R13, [R8] ;  /* 0x00000000080d7381 */ /* 0x000ea800001ee500 */
[----:B------:R-:W3:Y:S01]  /*0720*/  LDG.E.U16.SYS R12, [R10] ;  /* 0x000000000a0c7381 */ /* 0x000ee200001ee500 */
[----:B-----5:R-:W-:Y:S02]  /*0730*/  PRMT R18, R4, 0x5410, R5 ;  /* 0x0000541004127816 */ /* 0x020fe40000000005 */
[----:B------:R-:W-:Y:S02]  /*0740*/  ISETP.NE.AND P0, PT, R6, RZ, PT ;  /* 0x000000ff0600720c */ /* 0x000fe40003f05270 */
[C---:B------:R-:W-:Y:S02]  /*0750*/  IADD3 R15, R7.reuse, 0xc0, RZ ;  /* 0x000000c0070f7810 */ /* 0x040fe40007ffe0ff */
[----:B------:R-:W-:Y:S01]  /*0760*/  IADD3 R17, R7, 0x80, RZ ;  /* 0x0000008007117810 */ /* 0x000fe20007ffe0ff */
[----:B---3--:R-:W-:-:S06]  /*0770*/  HMUL2 R12, R18, R12.H0_H0 ;  /* 0x2000000c120c7232 */ /* 0x008fcc0000000000 */
[-CC-:B--2---:R-:W-:Y:S02]  /*0780*/  HFMA2 R14, R5.H0_H0, R13.reuse.H0_H0, -R12.reuse.H0_H0 ;  /* 0x2000000d050e7231 */ /* 0x184fe4000014080c */
[----:B------:R-:W-:-:S06]  /*0790*/  HFMA2 R13, R4.H0_H0, R13.H0_H0, R12.H1_H1 ;  /* 0x2000000d040d7231 */ /* 0x000fcc000006080c */
[----:B------:R-:W-:Y:S01]  /*07a0*/  PRMT R19, R14, 0x7610, R19 ;  /* 0x000076100e137816 */ /* 0x000fe20000000013 */
[----:B------:R-:W-:Y:S01]  /*07b0*/  IMAD.WIDE R14, R15, R0, c[0x0][0x160] ;  /* 0x000058000f0e7625 */ /* 0x000fe200078e0200 */
[----:B------:R-:W-:-:S03]  /*07c0*/  PRMT R20, R13, 0x7610, R20 ;  /* 0x000076100d147816 */ /* 0x000fc60000000014 */
[----:B------:R-:W-:-:S03]  /*07d0*/  IMAD.WIDE R12, R17, R0, c[0x0][0x160] ;  /* 0x00005800110c7625 */ /* 0x000fc600078e0200 */
[----:B------:R0:W-:Y:S04]  /*07e0*/  @!P0 STG.E.U16.SYS [R8], R19 ;  /* 0x0000001308008386 */ /* 0x0001e8000010e500 */
[----:B------:R1:W-:Y:S04]  /*07f0*/  @!P0 STG.E.U16.SYS [R10], R20 ;  /* 0x000000140a008386 */ /* 0x0003e8000010e500 */
[----:B------:R-:W2:Y:S04]  /*0800*/  LDG.E.U16.SYS R7, [R14] ;  /* 0x000000000e077381 */ /* 0x000ea800001ee500 */
[----:B------:R-:W0:Y:S01]  /*0810*/  LDG.E.U16.SYS R16, [R12] ;  /* 0x000000000c107381 */ /* 0x000e2200001ee500 */
[----:B------:R-:W-:-:S04]  /*0820*/  IADD3 R3, R3, 0x1, RZ ;  /* 0x0000000103037810 */ /* 0x000fc80007ffe0ff */
[----:B------:R-:W-:Y:S01]  /*0830*/  IADD3 R3, R3, 0x1, RZ ;  /* 0x0000000103037810 */ /* 0x000fe20007ffe0ff */
[----:B--2---:R-:W-:-:S06]  /*0840*/  HMUL2 R7, R18, R7.H0_H0 ;  /* 0x2000000712077232 */ /* 0x004fcc0000000000 */
[-CC-:B0-----:R-:W-:Y:S02]  /*0850*/  HFMA2 R9, R5.H0_H0, R16.reuse.H0_H0, -R7.reuse.H0_H0 ;  /* 0x2000001005097231 */ /* 0x181fe40000140807 */
[----:B------:R-:W-:Y:S01]  /*0860*/  HFMA2 R16, R4.H0_H0, R16.H0_H0, R7.H1_H1 ;  /* 0x2000001004107231 */ /* 0x000fe20000060807 */
[----:B------:R-:W-:-:S05]  /*0870*/  IADD3 R7, R17, 0x80, RZ ;  /* 0x0000008011077810 */ /* 0x000fca0007ffe0ff */
[----:B------:R1:W-:Y:S04]  /*0880*/  @!P0 STG.E.U16.SYS [R12], R9 ;  /* 0x000000090c008386 */ /* 0x0003e8000010e500 */
[----:B------:R1:W-:Y:S01]  /*0890*/  @!P0 STG.E.U16.SYS [R14], R16 ;  /* 0x000000100e008386 */ /* 0x0003e2000010e500 */
[----:B------:R-:W-:-:S04]  /*08a0*/  PLOP3.LUT P0, PT, PT, PT, PT, 0x8, 0x0 ;  /* 0x000000000000781c */ /* 0x000fc80003f0e170 */
.L_x_2:
[----:B------:R-:W-:-:S12]  /*08b0*/  ISETP.LT.OR P0, PT, R3, R2, P0 ;  /* 0x000000020300720c */ /* 0x000fd80000701670 */
[----:B------:R-:W-:Y:S05]  /*08c0*/  @!P0 EXIT ;  /* 0x000000000000894d */ /* 0x000fea0003800000 */
[C---:B-1----:R-:W-:Y:S01]  /*08d0*/  IADD3 R9, R7.reuse, 0x40, RZ ;  /* 0x0000004007097810 */ /* 0x042fe20007ffe0ff */
[----:B------:R-:W-:-:S04]  /*08e0*/  IMAD.WIDE R2, R7, R0, c[0x0][0x160] ;  /* 0x0000580007027625 */ /* 0x000fc800078e0200 */
[----:B------:R-:W-:-:S04]  /*08f0*/  IMAD.WIDE R8, R9, R0, c[0x0][0x160] ;  /* 0x0000580009087625 */ /* 0x000fc800078e0200 */
[----:B------:R-:W3:Y:S04]  /*0900*/  LDG.E.U16.SYS R7, [R2] ;  /* 0x0000000002077381 */ /* 0x000ee800001ee500 */
[----:B------:R-:W4:Y:S01]  /*0910*/  LDG.E.U16.SYS R0, [R8] ;  /* 0x0000000008007381 */ /* 0x000f2200001ee500 */
[----:B--2--5:R-:W-:Y:S02]  /*0920*/  PRMT R11, R4, 0x5410, R5 ;  /* 0x00005410040b7816 */ /* 0x024fe40000000005 */
[----:B------:R-:W-:-:S04]  /*0930*/  ISETP.NE.AND P0, PT, R6, RZ, PT ;  /* 0x000000ff0600720c */ /* 0x000fc80003f05270 */
[----:B----4-:R-:W-:-:S06]  /*0940*/  HMUL2 R0, R11, R0.H0_H0 ;  /* 0x200000000b007232 */ /* 0x010fcc0000000000 */
[-CC-:B---3--:R-:W-:Y:S02]  /*0950*/  HFMA2 R5, R5.H0_H0, R7.reuse.H0_H0, -R0.reuse.H0_H0 ;  /* 0x2000000705057231 */ /* 0x188fe40000140800 */
[----:B------:R-:W-:-:S06]  /*0960*/  HFMA2 R4, R4.H0_H0, R7.H0_H0, R0.H1_H1 ;  /* 0x2000000704047231 */ /* 0x000fcc0000060800 */
[----:B------:R0:W-:Y:S01]  /*0970*/  @!P0 STG.E.U16.SYS [R2], R5 ;  /* 0x0000000502008386 */ /* 0x0001e2000010e500 */
[----:B------:R-:W-:Y:S05]  /*0980*/  @P0 EXIT ;  /* 0x000000000000094d */ /* 0x000fea0003800000 */
[----:B------:R-:W-:Y:S01]  /*0990*/  STG.E.U16.SYS [R8], R4 ;  /* 0x0000000408007386 */ /* 0x000fe2000010e500 */
[----:B------:R-:W-:Y:S05]  /*09a0*/  EXIT ;  /* 0x000000000000794d */ /* 0x000fea0003800000 */
.L_x_3:
[----:B------:R-:W-:-:S00]  /*09b0*/  BRA `(.L_x_3) ;  /* 0xfffffff000007947 */ /* 0x000fc0000383ffff */
[----:B------:R-:W-:-:S00]  /*09c0*/  NOP ;  /* 0x0000000000007918 */ /* 0x000fc00000000000 */
[----:B------:R-:W-:-:S00]  /*09d0*/  NOP ;  /* 0x0000000000007918 */ /* 0x000fc00000000000 */
[----:B------:R-:W-:-:S00]  /*09e0*/  NOP ;  /* 0x0000000000007918 */ /* 0x000fc00000000000 */
[----:B------:R-:W-:-:S00]  /*09f0*/  NOP ;  /* 0x0000000000007918 */ /* 0x000fc00000000000 */
.L_x_4:
